//
// Generated by NVIDIA NVVM Compiler
//
// Compiler Build ID: CL-36424714
// Cuda compilation tools, release 13.0, V13.0.88
// Based on NVVM 20.0.0
//

.version 9.0
.target sm_100
.address_size 64

	// .globl	_Z25InitializeScanArrayKernelPiS_S_i

.visible .entry _Z25InitializeScanArrayKernelPiS_S_i(
	.param .u64 .ptr .align 1 _Z25InitializeScanArrayKernelPiS_S_i_param_0,
	.param .u64 .ptr .align 1 _Z25InitializeScanArrayKernelPiS_S_i_param_1,
	.param .u64 .ptr .align 1 _Z25InitializeScanArrayKernelPiS_S_i_param_2,
	.param .u32 _Z25InitializeScanArrayKernelPiS_S_i_param_3
)
{
	.reg .pred 	%p<2>;
	.reg .b32 	%r<10>;
	.reg .b64 	%rd<12>;

	ld.param.u64 	%rd1, [_Z25InitializeScanArrayKernelPiS_S_i_param_0];
	ld.param.u64 	%rd2, [_Z25InitializeScanArrayKernelPiS_S_i_param_1];
	ld.param.u64 	%rd3, [_Z25InitializeScanArrayKernelPiS_S_i_param_2];
	ld.param.u32 	%r2, [_Z25InitializeScanArrayKernelPiS_S_i_param_3];
	mov.u32 	%r3, %ntid.x;
	mov.u32 	%r4, %ctaid.x;
	mov.u32 	%r5, %tid.x;
	mad.lo.s32 	%r1, %r3, %r4, %r5;
	setp.ge.s32 	%p1, %r1, %r2;
	@%p1 bra 	$L__BB0_2;
	cvta.to.global.u64 	%rd4, %rd2;
	cvta.to.global.u64 	%rd5, %rd1;
	cvta.to.global.u64 	%rd6, %rd3;
	mul.wide.s32 	%rd7, %r1, 4;
	add.s64 	%rd8, %rd4, %rd7;
	ld.global.u32 	%r6, [%rd8];
	mul.wide.s32 	%rd9, %r6, 4;
	add.s64 	%rd10, %rd5, %rd9;
	ld.global.u32 	%r7, [%rd10];
	not.b32 	%r8, %r7;
	shr.u32 	%r9, %r8, 31;
	add.s64 	%rd11, %rd6, %rd7;
	st.global.u32 	[%rd11], %r9;
$L__BB0_2:
	ret;

}
	// .globl	_Z28CollectActiveParticlesKernelPiS_S_S_i
.visible .entry _Z28CollectActiveParticlesKernelPiS_S_S_i(
	.param .u64 .ptr .align 1 _Z28CollectActiveParticlesKernelPiS_S_S_i_param_0,
	.param .u64 .ptr .align 1 _Z28CollectActiveParticlesKernelPiS_S_S_i_param_1,
	.param .u64 .ptr .align 1 _Z28CollectActiveParticlesKernelPiS_S_S_i_param_2,
	.param .u64 .ptr .align 1 _Z28CollectActiveParticlesKernelPiS_S_S_i_param_3,
	.param .u32 _Z28CollectActiveParticlesKernelPiS_S_S_i_param_4
)
{
	.reg .pred 	%p<3>;
	.reg .b32 	%r<9>;
	.reg .b64 	%rd<17>;

	ld.param.u64 	%rd1, [_Z28CollectActiveParticlesKernelPiS_S_S_i_param_0];
	ld.param.u64 	%rd2, [_Z28CollectActiveParticlesKernelPiS_S_S_i_param_1];
	ld.param.u64 	%rd3, [_Z28CollectActiveParticlesKernelPiS_S_S_i_param_2];
	ld.param.u64 	%rd4, [_Z28CollectActiveParticlesKernelPiS_S_S_i_param_3];
	ld.param.u32 	%r3, [_Z28CollectActiveParticlesKernelPiS_S_S_i_param_4];
	mov.u32 	%r4, %ntid.x;
	mov.u32 	%r5, %ctaid.x;
	mov.u32 	%r6, %tid.x;
	mad.lo.s32 	%r1, %r4, %r5, %r6;
	setp.ge.s32 	%p1, %r1, %r3;
	@%p1 bra 	$L__BB1_3;
	cvta.to.global.u64 	%rd5, %rd2;
	cvta.to.global.u64 	%rd6, %rd1;
	mul.wide.s32 	%rd7, %r1, 4;
	add.s64 	%rd8, %rd5, %rd7;
	ld.global.u32 	%r2, [%rd8];
	mul.wide.s32 	%rd9, %r2, 4;
	add.s64 	%rd10, %rd6, %rd9;
	ld.global.u32 	%r7, [%rd10];
	setp.lt.s32 	%p2, %r7, 0;
	@%p2 bra 	$L__BB1_3;
	cvta.to.global.u64 	%rd11, %rd3;
	add.s64 	%rd13, %rd11, %rd7;
	ld.global.u32 	%r8, [%rd13];
	cvta.to.global.u64 	%rd14, %rd4;
	mul.wide.s32 	%rd15, %r8, 4;
	add.s64 	%rd16, %rd14, %rd15;
	st.global.u32 	[%rd16], %r2;
$L__BB1_3:
	ret;

}


// ===== COMPILED SASS (sm_100) =====

	.target	sm_100

	.elftype	@"ET_EXEC"


//--------------------- .note.nv.tkinfo           --------------------------
	.section	.note.nv.tkinfo,"",@"SHT_NOTE"
	.sectionflags	@"SHF_NOTE_NV_TKINFO"
	.tkinfo
        /*0018*/ 	.word	0x00000002
        /*0030*/ 	.string	""
        /*0030*/ 	.string	"ptxas"
        /*0030*/ 	.string	"Cuda compilation tools, release 13.0, V13.0.88"
        /*0030*/ 	.string	"Build cuda_13.0.r13.0/compiler.36424714_0"
        /*0030*/ 	.string	"-arch sm_100 -m 64 "



//--------------------- .note.nv.cuinfo           --------------------------
	.section	.note.nv.cuinfo,"",@"SHT_NOTE"
	.sectionflags	@"SHF_NOTE_NV_CUINFO"
        /*0018*/ 	.short	0x0002
        /*001a*/ 	.short	0x0064
        /*001c*/ 	.short	0x0082
	.zero		2


//--------------------- .nv.info                  --------------------------
	.section	.nv.info,"",@"SHT_CUDA_INFO"
	.align	4


	//----- nvinfo : EIATTR_REGCOUNT
	.align		4
        /*0000*/ 	.byte	0x04, 0x2f
        /*0002*/ 	.short	(.L_1 - .L_0)
	.align		4
.L_0:
        /*0004*/ 	.word	index@(_Z25InitializeScanArrayKernelPiS_S_i)
        /*0008*/ 	.word	0x0000000c


	//----- nvinfo : EIATTR_FRAME_SIZE
	.align		4
.L_1:
        /*000c*/ 	.byte	0x04, 0x11
        /*000e*/ 	.short	(.L_3 - .L_2)
	.align		4
.L_2:
        /*0010*/ 	.word	index@(_Z25InitializeScanArrayKernelPiS_S_i)
        /*0014*/ 	.word	0x00000000


	//----- nvinfo : EIATTR_REGCOUNT
	.align		4
.L_3:
        /*0018*/ 	.byte	0x04, 0x2f
        /*001a*/ 	.short	(.L_5 - .L_4)
	.align		4
.L_4:
        /*001c*/ 	.word	index@(_Z28CollectActiveParticlesKernelPiS_S_S_i)
        /*0020*/ 	.word	0x0000000c


	//----- nvinfo : EIATTR_FRAME_SIZE
	.align		4
.L_5:
        /*0024*/ 	.byte	0x04, 0x11
        /*0026*/ 	.short	(.L_7 - .L_6)
	.align		4
.L_6:
        /*0028*/ 	.word	index@(_Z28CollectActiveParticlesKernelPiS_S_S_i)
        /*002c*/ 	.word	0x00000000


	//----- nvinfo : EIATTR_MIN_STACK_SIZE
	.align		4
.L_7:
        /*0030*/ 	.byte	0x04, 0x12
        /*0032*/ 	.short	(.L_9 - .L_8)
	.align		4
.L_8:
        /*0034*/ 	.word	index@(_Z28CollectActiveParticlesKernelPiS_S_S_i)
        /*0038*/ 	.word	0x00000000


	//----- nvinfo : EIATTR_MIN_STACK_SIZE
	.align		4
.L_9:
        /*003c*/ 	.byte	0x04, 0x12
        /*003e*/ 	.short	(.L_11 - .L_10)
	.align		4
.L_10:
        /*0040*/ 	.word	index@(_Z25InitializeScanArrayKernelPiS_S_i)
        /*0044*/ 	.word	0x00000000
.L_11:


//--------------------- .nv.compat                --------------------------
	.section	.nv.compat,"",@"SHT_CUDA_COMPAT_INFO"
	.align	4
        /*0000*/ 	.byte	0x02, 0x09, 0x00, 0x00, 0x02, 0x02, 0x01, 0x00, 0x02, 0x05, 0x05, 0x00, 0x03, 0x07, 0x01, 0x01
        /*0010*/ 	.byte	0x02, 0x03, 0x00, 0x00, 0x02, 0x06, 0x01, 0x00, 0x04, 0x0b, 0x08, 0x00, 0x09, 0x00, 0x00, 0x00
        /*0020*/ 	.byte	0x00, 0x00, 0x00, 0x00


//--------------------- .nv.info._Z28CollectActiveParticlesKernelPiS_S_S_i --------------------------
	.section	.nv.info._Z28CollectActiveParticlesKernelPiS_S_S_i,"",@"SHT_CUDA_INFO"
	.sectionflags	@""
	.align	4


	//----- nvinfo : EIATTR_CUDA_API_VERSION
	.align		4
        /*0000*/ 	.byte	0x04, 0x37
        /*0002*/ 	.short	(.L_13 - .L_12)
.L_12:
        /*0004*/ 	.word	0x00000082


	//----- nvinfo : EIATTR_KPARAM_INFO
	.align		4
.L_13:
        /*0008*/ 	.byte	0x04, 0x17
        /*000a*/ 	.short	(.L_15 - .L_14)
.L_14:
        /*000c*/ 	.word	0x00000000
        /*0010*/ 	.short	0x0004
        /*0012*/ 	.short	0x0020
        /*0014*/ 	.byte	0x00, 0xf0, 0x11, 0x00


	//----- nvinfo : EIATTR_KPARAM_INFO
	.align		4
.L_15:
        /*0018*/ 	.byte	0x04, 0x17
        /*001a*/ 	.short	(.L_17 - .L_16)
.L_16:
        /*001c*/ 	.word	0x00000000
        /*0020*/ 	.short	0x0003
        /*0022*/ 	.short	0x0018
        /*0024*/ 	.byte	0x00, 0xf5, 0x21, 0x00


	//----- nvinfo : EIATTR_KPARAM_INFO
	.align		4
.L_17:
        /*0028*/ 	.byte	0x04, 0x17
        /*002a*/ 	.short	(.L_19 - .L_18)
.L_18:
        /*002c*/ 	.word	0x00000000
        /*0030*/ 	.short	0x0002
        /*0032*/ 	.short	0x0010
        /*0034*/ 	.byte	0x00, 0xf5, 0x21, 0x00


	//----- nvinfo : EIATTR_KPARAM_INFO
	.align		4
.L_19:
        /*0038*/ 	.byte	0x04, 0x17
        /*003a*/ 	.short	(.L_21 - .L_20)
.L_20:
        /*003c*/ 	.word	0x00000000
        /*0040*/ 	.short	0x0001
        /*0042*/ 	.short	0x0008
        /*0044*/ 	.byte	0x00, 0xf5, 0x21, 0x00


	//----- nvinfo : EIATTR_KPARAM_INFO
	.align		4
.L_21:
        /*0048*/ 	.byte	0x04, 0x17
        /*004a*/ 	.short	(.L_23 - .L_22)
.L_22:
        /*004c*/ 	.word	0x00000000
        /*0050*/ 	.short	0x0000
        /*0052*/ 	.short	0x0000
        /*0054*/ 	.byte	0x00, 0xf5, 0x21, 0x00


	//----- nvinfo : EIATTR_SPARSE_MMA_MASK
	.align		4
.L_23:
        /*0058*/ 	.byte	0x03, 0x50
        /*005a*/ 	.short	0x0000


	//----- nvinfo : EIATTR_MAXREG_COUNT
	.align		4
        /*005c*/ 	.byte	0x03, 0x1b
        /*005e*/ 	.short	0x00ff


	//----- nvinfo : EIATTR_MERCURY_ISA_VERSION
	.align		4
        /*0060*/ 	.byte	0x03, 0x5f
        /*0062*/ 	.short	0x0101


	//----- nvinfo : EIATTR_VRC_CTA_INIT_COUNT
	.align		4
        /*0064*/ 	.byte	0x02, 0x4a
	.zero		1
	.zero		1


	//----- nvinfo : EIATTR_EXIT_INSTR_OFFSETS
	.align		4
        /*0068*/ 	.byte	0x04, 0x1c
        /*006a*/ 	.short	(.L_25 - .L_24)


	//   ....[0]....
.L_24:
        /*006c*/ 	.word	0x00000070


	//   ....[1]....
        /*0070*/ 	.word	0x00000100


	//   ....[2]....
        /*0074*/ 	.word	0x00000170


	//----- nvinfo : EIATTR_CBANK_PARAM_SIZE
	.align		4
.L_25:
        /*0078*/ 	.byte	0x03, 0x19
        /*007a*/ 	.short	0x0024


	//----- nvinfo : EIATTR_PARAM_CBANK
	.align		4
        /*007c*/ 	.byte	0x04, 0x0a
        /*007e*/ 	.short	(.L_27 - .L_26)
	.align		4
.L_26:
        /*0080*/ 	.word	index@(.nv.constant0._Z28CollectActiveParticlesKernelPiS_S_S_i)
        /*0084*/ 	.short	0x0380
        /*0086*/ 	.short	0x0024


	//----- nvinfo : EIATTR_SW_WAR
	.align		4
.L_27:
        /*0088*/ 	.byte	0x04, 0x36
        /*008a*/ 	.short	(.L_29 - .L_28)
.L_28:
        /*008c*/ 	.word	0x00000008
.L_29:


//--------------------- .nv.info._Z25InitializeScanArrayKernelPiS_S_i --------------------------
	.section	.nv.info._Z25InitializeScanArrayKernelPiS_S_i,"",@"SHT_CUDA_INFO"
	.sectionflags	@""
	.align	4


	//----- nvinfo : EIATTR_CUDA_API_VERSION
	.align		4
        /*0000*/ 	.byte	0x04, 0x37
        /*0002*/ 	.short	(.L_31 - .L_30)
.L_30:
        /*0004*/ 	.word	0x00000082


	//----- nvinfo : EIATTR_KPARAM_INFO
	.align		4
.L_31:
        /*0008*/ 	.byte	0x04, 0x17
        /*000a*/ 	.short	(.L_33 - .L_32)
.L_32:
        /*000c*/ 	.word	0x00000000
        /*0010*/ 	.short	0x0003
        /*0012*/ 	.short	0x0018
        /*0014*/ 	.byte	0x00, 0xf0, 0x11, 0x00


	//----- nvinfo : EIATTR_KPARAM_INFO
	.align		4
.L_33:
        /*0018*/ 	.byte	0x04, 0x17
        /*001a*/ 	.short	(.L_35 - .L_34)
.L_34:
        /*001c*/ 	.word	0x00000000
        /*0020*/ 	.short	0x0002
        /*0022*/ 	.short	0x0010
        /*0024*/ 	.byte	0x00, 0xf5, 0x21, 0x00


	//----- nvinfo : EIATTR_KPARAM_INFO
	.align		4
.L_35:
        /*0028*/ 	.byte	0x04, 0x17
        /*002a*/ 	.short	(.L_37 - .L_36)
.L_36:
        /*002c*/ 	.word	0x00000000
        /*0030*/ 	.short	0x0001
        /*0032*/ 	.short	0x0008
        /*0034*/ 	.byte	0x00, 0xf5, 0x21, 0x00


	//----- nvinfo : EIATTR_KPARAM_INFO
	.align		4
.L_37:
        /*0038*/ 	.byte	0x04, 0x17
        /*003a*/ 	.short	(.L_39 - .L_38)
.L_38:
        /*003c*/ 	.word	0x00000000
        /*0040*/ 	.short	0x0000
        /*0042*/ 	.short	0x0000
        /*0044*/ 	.byte	0x00, 0xf5, 0x21, 0x00


	//----- nvinfo : EIATTR_SPARSE_MMA_MASK
	.align		4
.L_39:
        /*0048*/ 	.byte	0x03, 0x50
        /*004a*/ 	.short	0x0000


	//----- nvinfo : EIATTR_MAXREG_COUNT
	.align		4
        /*004c*/ 	.byte	0x03, 0x1b
        /*004e*/ 	.short	0x00ff


	//----- nvinfo : EIATTR_MERCURY_ISA_VERSION
	.align		4
        /*0050*/ 	.byte	0x03, 0x5f
        /*0052*/ 	.short	0x0101


	//----- nvinfo : EIATTR_VRC_CTA_INIT_COUNT
	.align		4
        /*0054*/ 	.byte	0x02, 0x4a
	.zero		1
	.zero		1


	//----- nvinfo : EIATTR_EXIT_INSTR_OFFSETS
	.align		4
        /*0058*/ 	.byte	0x04, 0x1c
        /*005a*/ 	.short	(.L_41 - .L_40)


	//   ....[0]....
.L_40:
        /*005c*/ 	.word	0x00000070


	//   ....[1]....
        /*0060*/ 	.word	0x00000140


	//----- nvinfo : EIATTR_CBANK_PARAM_SIZE
	.align		4
.L_41:
        /*0064*/ 	.byte	0x03, 0x19
        /*0066*/ 	.short	0x001c


	//----- nvinfo : EIATTR_PARAM_CBANK
	.align		4
        /*0068*/ 	.byte	0x04, 0x0a
        /*006a*/ 	.short	(.L_43 - .L_42)
	.align		4
.L_42:
        /*006c*/ 	.word	index@(.nv.constant0._Z25InitializeScanArrayKernelPiS_S_i)
        /*0070*/ 	.short	0x0380
        /*0072*/ 	.short	0x001c


	//----- nvinfo : EIATTR_SW_WAR
	.align		4
.L_43:
        /*0074*/ 	.byte	0x04, 0x36
        /*0076*/ 	.short	(.L_45 - .L_44)
.L_44:
        /*0078*/ 	.word	0x00000008
.L_45:


//--------------------- .nv.callgraph             --------------------------
	.section	.nv.callgraph,"",@"SHT_CUDA_CALLGRAPH"
	.align	4
	.sectionentsize	8
	.align		4
        /*0000*/ 	.word	0x00000000
	.align		4
        /*0004*/ 	.word	0xffffffff
	.align		4
        /*0008*/ 	.word	0x00000000
	.align		4
        /*000c*/ 	.word	0xfffffffe
	.align		4
        /*0010*/ 	.word	0x00000000
	.align		4
        /*0014*/ 	.word	0xfffffffd
	.align		4
        /*0018*/ 	.word	0x00000000
	.align		4
        /*001c*/ 	.word	0xfffffffc


//--------------------- .text._Z28CollectActiveParticlesKernelPiS_S_S_i --------------------------
	.section	.text._Z28CollectActiveParticlesKernelPiS_S_S_i,"ax",@progbits
	.align	128
        .global         _Z28CollectActiveParticlesKernelPiS_S_S_i
        .type           _Z28CollectActiveParticlesKernelPiS_S_S_i,@function
        .size           _Z28CollectActiveParticlesKernelPiS_S_S_i,(.L_x_2 - _Z28CollectActiveParticlesKernelPiS_S_S_i)
        .other          _Z28CollectActiveParticlesKernelPiS_S_S_i,@"STO_CUDA_ENTRY STV_DEFAULT"
_Z28CollectActiveParticlesKernelPiS_S_S_i:
.text._Z28CollectActiveParticlesKernelPiS_S_S_i:
[----:B------:R-:W-:Y:S01]  /*0000*/  LDC R1, c[0x0][0x37c] ;  /* 0x0000df00ff017b82 */ /* 0x000fe20000000800 */
[----:B------:R-:W0:Y:S01]  /*0010*/  S2R R7, SR_CTAID.X ;  /* 0x0000000000077919 */ /* 0x000e220000002500 */
[----:B------:R-:W0:Y:S01]  /*0020*/  LDCU UR4, c[0x0][0x360] ;  /* 0x00006c00ff0477ac */ /* 0x000e220008000800 */
[----:B------:R-:W0:Y:S01]  /*0030*/  S2R R0, SR_TID.X ;  /* 0x0000000000007919 */ /* 0x000e220000002100 */
[----:B------:R-:W1:Y:S01]  /*0040*/  LDCU UR5, c[0x0][0x3a0] ;  /* 0x00007400ff0577ac */ /* 0x000e620008000800 */
[----:B0-----:R-:W-:-:S05]  /*0050*/  IMAD R7, R7, UR4, R0 ;  /* 0x0000000407077c24 */ /* 0x001fca000f8e0200 */
[----:B-1----:R-:W-:-:S13]  /*0060*/  ISETP.GE.AND P0, PT, R7, UR5, PT ;  /* 0x0000000507007c0c */ /* 0x002fda000bf06270 */
[----:B------:R-:W-:Y:S05]  /*0070*/  @P0 EXIT ;  /* 0x000000000000094d */ /* 0x000fea0003800000 */
[----:B------:R-:W0:Y:S01]  /*0080*/  LDC.64 R2, c[0x0][0x388] ;  /* 0x0000e200ff027b82 */ /* 0x000e220000000a00 */
[----:B------:R-:W1:Y:S07]  /*0090*/  LDCU.64 UR4, c[0x0][0x358] ;  /* 0x00006b00ff0477ac */ /* 0x000e6e0008000a00 */
[----:B------:R-:W2:Y:S01]  /*00a0*/  LDC.64 R4, c[0x0][0x380] ;  /* 0x0000e000ff047b82 */ /* 0x000ea20000000a00 */
[----:B0-----:R-:W-:-:S05]  /*00b0*/  IMAD.WIDE R2, R7, 0x4, R2 ;  /* 0x0000000407027825 */ /* 0x001fca00078e0202 */
[----:B-1----:R-:W2:Y:S02]  /*00c0*/  LDG.E R9, desc[UR4][R2.64] ;  /* 0x0000000402097981 */ /* 0x002ea4000c1e1900 */
[----:B--2---:R-:W-:-:S06]  /*00d0*/  IMAD.WIDE R4, R9, 0x4, R4 ;  /* 0x0000000409047825 */ /* 0x004fcc00078e0204 */
[----:B------:R-:W2:Y:S02]  /*00e0*/  LDG.E R4, desc[UR4][R4.64] ;  /* 0x0000000404047981 */ /* 0x000ea4000c1e1900 */
[----:B--2---:R-:W-:-:S13]  /*00f0*/  ISETP.GE.AND P0, PT, R4, RZ, PT ;  /* 0x000000ff0400720c */ /* 0x004fda0003f06270 */
[----:B------:R-:W-:Y:S05]  /*0100*/  @!P0 EXIT ;  /* 0x000000000000894d */ /* 0x000fea0003800000 */
[----:B------:R-:W0:Y:S08]  /*0110*/  LDC.64 R2, c[0x0][0x390] ;  /* 0x0000e400ff027b82 */ /* 0x000e300000000a00 */
[----:B------:R-:W1:Y:S01]  /*0120*/  LDC.64 R4, c[0x0][0x398] ;  /* 0x0000e600ff047b82 */ /* 0x000e620000000a00 */
[----:B0-----:R-:W-:-:S06]  /*0130*/  IMAD.WIDE R2, R7, 0x4, R2 ;  /* 0x0000000407027825 */ /* 0x001fcc00078e0202 */
[----:B------:R-:W1:Y:S02]  /*0140*/  LDG.E R3, desc[UR4][R2.64] ;  /* 0x0000000402037981 */ /* 0x000e64000c1e1900 */
[----:B-1----:R-:W-:-:S05]  /*0150*/  IMAD.WIDE R4, R3, 0x4, R4 ;  /* 0x0000000403047825 */ /* 0x002fca00078e0204 */
[----:B------:R-:W-:Y:S01]  /*0160*/  STG.E desc[UR4][R4.64], R9 ;  /* 0x0000000904007986 */ /* 0x000fe2000c101904 */
[----:B------:R-:W-:Y:S05]  /*0170*/  EXIT ;  /* 0x000000000000794d */ /* 0x000fea0003800000 */
.L_x_0:
[----:B------:R-:W-:-:S00]  /*0180*/  BRA `(.L_x_0) ;  /* 0xfffffffc00fc7947 */ /* 0x000fc0000383ffff */
[----:B------:R-:W-:-:S00]  /*0190*/  NOP ;  /* 0x0000000000007918 */ /* 0x000fc00000000000 */
        /* <DEDUP_REMOVED lines=14> */
.L_x_2:


//--------------------- .text._Z25InitializeScanArrayKernelPiS_S_i --------------------------
	.section	.text._Z25InitializeScanArrayKernelPiS_S_i,"ax",@progbits
	.align	128
        .global         _Z25InitializeScanArrayKernelPiS_S_i
        .type           _Z25InitializeScanArrayKernelPiS_S_i,@function
        .size           _Z25InitializeScanArrayKernelPiS_S_i,(.L_x_3 - _Z25InitializeScanArrayKernelPiS_S_i)
        .other          _Z25InitializeScanArrayKernelPiS_S_i,@"STO_CUDA_ENTRY STV_DEFAULT"
_Z25InitializeScanArrayKernelPiS_S_i:
.text._Z25InitializeScanArrayKernelPiS_S_i:
        /* <DEDUP_REMOVED lines=10> */
[----:B------:R-:W2:Y:S08]  /*00a0*/  LDC.64 R4, c[0x0][0x380] ;  /* 0x0000e000ff047b82 */ /* 0x000eb00000000a00 */
[----:B------:R-:W3:Y:S01]  /*00b0*/  LDC.64 R6, c[0x0][0x390] ;  /* 0x0000e400ff067b82 */ /* 0x000ee20000000a00 */
[----:B0-----:R-:W-:-:S06]  /*00c0*/  IMAD.WIDE R2, R9, 0x4, R2 ;  /* 0x0000000409027825 */ /* 0x001fcc00078e0202 */
[----:B-1----:R-:W2:Y:S02]  /*00d0*/  LDG.E R3, desc[UR4][R2.64] ;  /* 0x0000000402037981 */ /* 0x002ea4000c1e1900 */
[----:B--2---:R-:W-:-:S06]  /*00e0*/  IMAD.WIDE R4, R3, 0x4, R4 ;  /* 0x0000000403047825 */ /* 0x004fcc00078e0204 */
[----:B------:R-:W2:Y:S01]  /*00f0*/  LDG.E R4, desc[UR4][R4.64] ;  /* 0x0000000404047981 */ /* 0x000ea2000c1e1900 */
[----:B---3--:R-:W-:Y:S01]  /*0100*/  IMAD.WIDE R6, R9, 0x4, R6 ;  /* 0x0000000409067825 */ /* 0x008fe200078e0206 */
[----:B--2---:R-:W-:-:S04]  /*0110*/  LOP3.LUT R0, RZ, R4, RZ, 0x33, !PT ;  /* 0x00000004ff007212 */ /* 0x004fc800078e33ff */
[----:B------:R-:W-:-:S05]  /*0120*/  SHF.R.U32.HI R9, RZ, 0x1f, R0 ;  /* 0x0000001fff097819 */ /* 0x000fca0000011600 */
[----:B------:R-:W-:Y:S01]  /*0130*/  STG.E desc[UR4][R6.64], R9 ;  /* 0x0000000906007986 */ /* 0x000fe2000c101904 */
[----:B------:R-:W-:Y:S05]  /*0140*/  EXIT ;  /* 0x000000000000794d */ /* 0x000fea0003800000 */
.L_x_1:
        /* <DEDUP_REMOVED lines=11> */
.L_x_3:


//--------------------- .nv.shared.reserved.0     --------------------------
	.section	.nv.shared.reserved.0,"aw",@nobits
	.weak		__nv_reservedSMEM_offset_0_alias
	.size		__nv_reservedSMEM_offset_0_alias, 0, 64
	.other		__nv_reservedSMEM_offset_0_alias,@"STO_CUDA_RESERVED_SHARED STV_DEFAULT"
__nv_reservedSMEM_offset_0_alias:
	.zero		0
	.zero		64


//--------------------- .nv.constant0._Z28CollectActiveParticlesKernelPiS_S_S_i --------------------------
	.section	.nv.constant0._Z28CollectActiveParticlesKernelPiS_S_S_i,"a",@progbits
	.sectionflags	@""
	.align	4
.nv.constant0._Z28CollectActiveParticlesKernelPiS_S_S_i:
	.zero		932


//--------------------- .nv.constant0._Z25InitializeScanArrayKernelPiS_S_i --------------------------
	.section	.nv.constant0._Z25InitializeScanArrayKernelPiS_S_i,"a",@progbits
	.sectionflags	@""
	.align	4
.nv.constant0._Z25InitializeScanArrayKernelPiS_S_i:
	.zero		924


//--------------------- SYMBOLS --------------------------

	.type		.nv.reservedSmem.offset0,@object
	.size		.nv.reservedSmem.offset0,0x4
